//
// Generated by NVIDIA NVVM Compiler
//
// Compiler Build ID: CL-36424714
// Cuda compilation tools, release 13.0, V13.0.88
// Based on NVVM 20.0.0
//

.version 9.0
.target sm_100
.address_size 64

	// .globl	_Z3fooPi

.visible .entry _Z3fooPi(
	.param .u64 .ptr .align 1 _Z3fooPi_param_0
)
{
	.reg .b32 	%r<4>;
	.reg .b64 	%rd<5>;

	ld.param.u64 	%rd1, [_Z3fooPi_param_0];
	cvta.to.global.u64 	%rd2, %rd1;
	mov.b32 	%r1, 1;
	st.global.u32 	[%rd2], %r1;
	st.global.u32 	[%rd2+4], %r1;
	mov.u32 	%r2, %tid.x;
	mul.wide.u32 	%rd3, %r2, 4;
	add.s64 	%rd4, %rd2, %rd3;
	mov.b32 	%r3, 0;
	st.global.u32 	[%rd4], %r3;
	ret;

}


// ===== COMPILED SASS (sm_100) =====

	.target	sm_100

	.elftype	@"ET_EXEC"


//--------------------- .note.nv.tkinfo           --------------------------
	.section	.note.nv.tkinfo,"",@"SHT_NOTE"
	.sectionflags	@"SHF_NOTE_NV_TKINFO"
	.tkinfo
        /*0018*/ 	.word	0x00000002
        /*0030*/ 	.string	""
        /*0030*/ 	.string	"ptxas"
        /*0030*/ 	.string	"Cuda compilation tools, release 13.0, V13.0.88"
        /*0030*/ 	.string	"Build cuda_13.0.r13.0/compiler.36424714_0"
        /*0030*/ 	.string	"-arch sm_100 -m 64 "



//--------------------- .note.nv.cuinfo           --------------------------
	.section	.note.nv.cuinfo,"",@"SHT_NOTE"
	.sectionflags	@"SHF_NOTE_NV_CUINFO"
        /*0018*/ 	.short	0x0002
        /*001a*/ 	.short	0x0064
        /*001c*/ 	.short	0x0082
	.zero		2


//--------------------- .nv.info                  --------------------------
	.section	.nv.info,"",@"SHT_CUDA_INFO"
	.align	4


	//----- nvinfo : EIATTR_REGCOUNT
	.align		4
        /*0000*/ 	.byte	0x04, 0x2f
        /*0002*/ 	.short	(.L_1 - .L_0)
	.align		4
.L_0:
        /*0004*/ 	.word	index@(_Z3fooPi)
        /*0008*/ 	.word	0x0000000c


	//----- nvinfo : EIATTR_FRAME_SIZE
	.align		4
.L_1:
        /*000c*/ 	.byte	0x04, 0x11
        /*000e*/ 	.short	(.L_3 - .L_2)
	.align		4
.L_2:
        /*0010*/ 	.word	index@(_Z3fooPi)
        /*0014*/ 	.word	0x00000000


	//----- nvinfo : EIATTR_MIN_STACK_SIZE
	.align		4
.L_3:
        /*0018*/ 	.byte	0x04, 0x12
        /*001a*/ 	.short	(.L_5 - .L_4)
	.align		4
.L_4:
        /*001c*/ 	.word	index@(_Z3fooPi)
        /*0020*/ 	.word	0x00000000
.L_5:


//--------------------- .nv.compat                --------------------------
	.section	.nv.compat,"",@"SHT_CUDA_COMPAT_INFO"
	.align	4
        /*0000*/ 	.byte	0x02, 0x09, 0x00, 0x00, 0x02, 0x02, 0x01, 0x00, 0x02, 0x05, 0x05, 0x00, 0x03, 0x07, 0x01, 0x01
        /*0010*/ 	.byte	0x02, 0x03, 0x00, 0x00, 0x02, 0x06, 0x01, 0x00, 0x04, 0x0b, 0x08, 0x00, 0x09, 0x00, 0x00, 0x00
        /*0020*/ 	.byte	0x00, 0x00, 0x00, 0x00


//--------------------- .nv.info._Z3fooPi         --------------------------
	.section	.nv.info._Z3fooPi,"",@"SHT_CUDA_INFO"
	.sectionflags	@""
	.align	4


	//----- nvinfo : EIATTR_CUDA_API_VERSION
	.align		4
        /*0000*/ 	.byte	0x04, 0x37
        /*0002*/ 	.short	(.L_7 - .L_6)
.L_6:
        /*0004*/ 	.word	0x00000082


	//----- nvinfo : EIATTR_KPARAM_INFO
	.align		4
.L_7:
        /*0008*/ 	.byte	0x04, 0x17
        /*000a*/ 	.short	(.L_9 - .L_8)
.L_8:
        /*000c*/ 	.word	0x00000000
        /*0010*/ 	.short	0x0000
        /*0012*/ 	.short	0x0000
        /*0014*/ 	.byte	0x00, 0xf5, 0x21, 0x00


	//----- nvinfo : EIATTR_SPARSE_MMA_MASK
	.align		4
.L_9:
        /*0018*/ 	.byte	0x03, 0x50
        /*001a*/ 	.short	0x0000


	//----- nvinfo : EIATTR_MAXREG_COUNT
	.align		4
        /*001c*/ 	.byte	0x03, 0x1b
        /*001e*/ 	.short	0x00ff


	//----- nvinfo : EIATTR_MERCURY_ISA_VERSION
	.align		4
        /*0020*/ 	.byte	0x03, 0x5f
        /*0022*/ 	.short	0x0101


	//----- nvinfo : EIATTR_VRC_CTA_INIT_COUNT
	.align		4
        /*0024*/ 	.byte	0x02, 0x4a
	.zero		1
	.zero		1


	//----- nvinfo : EIATTR_EXIT_INSTR_OFFSETS
	.align		4
        /*0028*/ 	.byte	0x04, 0x1c
        /*002a*/ 	.short	(.L_11 - .L_10)


	//   ....[0]....
.L_10:
        /*002c*/ 	.word	0x000000a0


	//----- nvinfo : EIATTR_CBANK_PARAM_SIZE
	.align		4
.L_11:
        /*0030*/ 	.byte	0x03, 0x19
        /*0032*/ 	.short	0x0008


	//----- nvinfo : EIATTR_PARAM_CBANK
	.align		4
        /*0034*/ 	.byte	0x04, 0x0a
        /*0036*/ 	.short	(.L_13 - .L_12)
	.align		4
.L_12:
        /*0038*/ 	.word	index@(.nv.constant0._Z3fooPi)
        /*003c*/ 	.short	0x0380
        /*003e*/ 	.short	0x0008


	//----- nvinfo : EIATTR_SW_WAR
	.align		4
.L_13:
        /*0040*/ 	.byte	0x04, 0x36
        /*0042*/ 	.short	(.L_15 - .L_14)
.L_14:
        /*0044*/ 	.word	0x00000008
.L_15:


//--------------------- .nv.callgraph             --------------------------
	.section	.nv.callgraph,"",@"SHT_CUDA_CALLGRAPH"
	.align	4
	.sectionentsize	8
	.align		4
        /*0000*/ 	.word	0x00000000
	.align		4
        /*0004*/ 	.word	0xffffffff
	.align		4
        /*0008*/ 	.word	0x00000000
	.align		4
        /*000c*/ 	.word	0xfffffffe
	.align		4
        /*0010*/ 	.word	0x00000000
	.align		4
        /*0014*/ 	.word	0xfffffffd
	.align		4
        /*0018*/ 	.word	0x00000000
	.align		4
        /*001c*/ 	.word	0xfffffffc


//--------------------- .text._Z3fooPi            --------------------------
	.section	.text._Z3fooPi,"ax",@progbits
	.align	128
        .global         _Z3fooPi
        .type           _Z3fooPi,@function
        .size           _Z3fooPi,(.L_x_1 - _Z3fooPi)
        .other          _Z3fooPi,@"STO_CUDA_ENTRY STV_DEFAULT"
_Z3fooPi:
.text._Z3fooPi:
[----:B------:R-:W-:Y:S01]  /*0000*/  LDC R1, c[0x0][0x37c] ;  /* 0x0000df00ff017b82 */ /* 0x000fe20000000800 */
[----:B------:R-:W0:Y:S07]  /*0010*/  S2R R7, SR_TID.X ;  /* 0x0000000000077919 */ /* 0x000e2e0000002100 */
[----:B------:R-:W0:Y:S01]  /*0020*/  LDC.64 R4, c[0x0][0x380] ;  /* 0x0000e000ff047b82 */ /* 0x000e220000000a00 */
[----:B------:R-:W1:Y:S01]  /*0030*/  LDCU.64 UR4, c[0x0][0x358] ;  /* 0x00006b00ff0477ac */ /* 0x000e620008000a00 */
[----:B------:R-:W-:-:S06]  /*0040*/  HFMA2 R9, -RZ, RZ, 0, 5.9604644775390625e-08 ;  /* 0x00000001ff097431 */ /* 0x000fcc00000001ff */
[----:B------:R-:W1:Y:S01]  /*0050*/  LDC.64 R2, c[0x0][0x380] ;  /* 0x0000e000ff027b82 */ /* 0x000e620000000a00 */
[----:B0-----:R-:W-:Y:S01]  /*0060*/  IMAD.WIDE.U32 R4, R7, 0x4, R4 ;  /* 0x0000000407047825 */ /* 0x001fe200078e0004 */
[----:B-1----:R-:W-:Y:S04]  /*0070*/  STG.E desc[UR4][R2.64], R9 ;  /* 0x0000000902007986 */ /* 0x002fe8000c101904 */
[----:B------:R-:W-:Y:S04]  /*0080*/  STG.E desc[UR4][R2.64+0x4], R9 ;  /* 0x0000040902007986 */ /* 0x000fe8000c101904 */
[----:B------:R-:W-:Y:S01]  /*0090*/  STG.E desc[UR4][R4.64], RZ ;  /* 0x000000ff04007986 */ /* 0x000fe2000c101904 */
[----:B------:R-:W-:Y:S05]  /*00a0*/  EXIT ;  /* 0x000000000000794d */ /* 0x000fea0003800000 */
.L_x_0:
[----:B------:R-:W-:-:S00]  /*00b0*/  BRA `(.L_x_0) ;  /* 0xfffffffc00fc7947 */ /* 0x000fc0000383ffff */
[----:B------:R-:W-:-:S00]  /*00c0*/  NOP ;  /* 0x0000000000007918 */ /* 0x000fc00000000000 */
        /* <DEDUP_REMOVED lines=11> */
.L_x_1:


//--------------------- .nv.shared.reserved.0     --------------------------
	.section	.nv.shared.reserved.0,"aw",@nobits
	.weak		__nv_reservedSMEM_offset_0_alias
	.size		__nv_reservedSMEM_offset_0_alias, 0, 64
	.other		__nv_reservedSMEM_offset_0_alias,@"STO_CUDA_RESERVED_SHARED STV_DEFAULT"
__nv_reservedSMEM_offset_0_alias:
	.zero		0
	.zero		64


//--------------------- .nv.constant0._Z3fooPi    --------------------------
	.section	.nv.constant0._Z3fooPi,"a",@progbits
	.sectionflags	@""
	.align	4
.nv.constant0._Z3fooPi:
	.zero		904


//--------------------- SYMBOLS --------------------------

	.type		.nv.reservedSmem.offset0,@object
	.size		.nv.reservedSmem.offset0,0x4
